	.headerflags	@"EF_CUDA_TEXMODE_UNIFIED EF_CUDA_64BIT_ADDRESS EF_CUDA_ACCELERATORS EF_CUDA_SM90 EF_CUDA_VIRTUAL_SM(EF_CUDA_SM90)"
	.elftype	@"ET_EXEC"


//--------------------- .nv.info                  --------------------------
	.section	.nv.info,"",@"SHT_CUDA_INFO"
	.align	4


	//----- nvinfo : EIATTR_REGCOUNT
	.align		4
        /*0000*/ 	.byte	0x04, 0x2f
        /*0002*/ 	.short	(.L_3 - .L_2)
	.align		4
.L_2:
        /*0004*/ 	.word	index@(triton_poi_fused__native_batch_norm_legit_no_training_cat_relu_7)
        /*0008*/ 	.word	0x00000020


	//----- nvinfo : EIATTR_MIN_STACK_SIZE
	.align		4
.L_3:
        /*000c*/ 	.byte	0x04, 0x12
        /*000e*/ 	.short	(.L_5 - .L_4)
	.align		4
.L_4:
        /*0010*/ 	.word	index@(triton_poi_fused__native_batch_norm_legit_no_training_cat_relu_7)
        /*0014*/ 	.word	0x00000000


	//----- nvinfo : EIATTR_FRAME_SIZE
	.align		4
.L_5:
        /*0018*/ 	.byte	0x04, 0x11
        /*001a*/ 	.short	(.L_7 - .L_6)
	.align		4
.L_6:
        /*001c*/ 	.word	index@(triton_poi_fused__native_batch_norm_legit_no_training_cat_relu_7)
        /*0020*/ 	.word	0x00000000


	//----- nvinfo : EIATTR_MIN_STACK_SIZE
	.align		4
.L_7:
        /*0024*/ 	.byte	0x04, 0x12
        /*0026*/ 	.short	(.L_9 - .L_8)
	.align		4
.L_8:
        /*0028*/ 	.word	index@(triton_poi_fused__native_batch_norm_legit_no_training_cat_relu_7)
        /*002c*/ 	.word	0x00000000
.L_9:


//--------------------- .nv.info.triton_poi_fused__native_batch_norm_legit_no_training_cat_relu_7 --------------------------
	.section	.nv.info.triton_poi_fused__native_batch_norm_legit_no_training_cat_relu_7,"",@"SHT_CUDA_INFO"
	.sectionflags	@""
	.align	4


	//----- nvinfo : EIATTR_CUDA_API_VERSION
	.align		4
        /*0000*/ 	.byte	0x04, 0x37
        /*0002*/ 	.short	(.L_11 - .L_10)
.L_10:
        /*0004*/ 	.word	0x0000007c


	//----- nvinfo : EIATTR_KPARAM_INFO
	.align		4
.L_11:
        /*0008*/ 	.byte	0x04, 0x17
        /*000a*/ 	.short	(.L_13 - .L_12)
.L_12:
        /*000c*/ 	.word	0x00000000
        /*0010*/ 	.short	0x0008
        /*0012*/ 	.short	0x0040
        /*0014*/ 	.byte	0x00, 0xf0, 0x11, 0x00


	//----- nvinfo : EIATTR_KPARAM_INFO
	.align		4
.L_13:
        /*0018*/ 	.byte	0x04, 0x17
        /*001a*/ 	.short	(.L_15 - .L_14)
.L_14:
        /*001c*/ 	.word	0x00000000
        /*0020*/ 	.short	0x0007
        /*0022*/ 	.short	0x0038
        /*0024*/ 	.byte	0x00, 0xf4, 0x21, 0x00


	//----- nvinfo : EIATTR_KPARAM_INFO
	.align		4
.L_15:
        /*0028*/ 	.byte	0x04, 0x17
        /*002a*/ 	.short	(.L_17 - .L_16)
.L_16:
        /*002c*/ 	.word	0x00000000
        /*0030*/ 	.short	0x0006
        /*0032*/ 	.short	0x0030
        /*0034*/ 	.byte	0x00, 0xf4, 0x21, 0x00


	//----- nvinfo : EIATTR_KPARAM_INFO
	.align		4
.L_17:
        /*0038*/ 	.byte	0x04, 0x17
        /*003a*/ 	.short	(.L_19 - .L_18)
.L_18:
        /*003c*/ 	.word	0x00000000
        /*0040*/ 	.short	0x0005
        /*0042*/ 	.short	0x0028
        /*0044*/ 	.byte	0x00, 0xf4, 0x21, 0x00


	//----- nvinfo : EIATTR_KPARAM_INFO
	.align		4
.L_19:
        /*0048*/ 	.byte	0x04, 0x17
        /*004a*/ 	.short	(.L_21 - .L_20)
.L_20:
        /*004c*/ 	.word	0x00000000
        /*0050*/ 	.short	0x0004
        /*0052*/ 	.short	0x0020
        /*0054*/ 	.byte	0x00, 0xf4, 0x21, 0x00


	//----- nvinfo : EIATTR_KPARAM_INFO
	.align		4
.L_21:
        /*0058*/ 	.byte	0x04, 0x17
        /*005a*/ 	.short	(.L_23 - .L_22)
.L_22:
        /*005c*/ 	.word	0x00000000
        /*0060*/ 	.short	0x0003
        /*0062*/ 	.short	0x0018
        /*0064*/ 	.byte	0x00, 0xf4, 0x21, 0x00


	//----- nvinfo : EIATTR_KPARAM_INFO
	.align		4
.L_23:
        /*0068*/ 	.byte	0x04, 0x17
        /*006a*/ 	.short	(.L_25 - .L_24)
.L_24:
        /*006c*/ 	.word	0x00000000
        /*0070*/ 	.short	0x0002
        /*0072*/ 	.short	0x0010
        /*0074*/ 	.byte	0x00, 0xf4, 0x21, 0x00


	//----- nvinfo : EIATTR_KPARAM_INFO
	.align		4
.L_25:
        /*0078*/ 	.byte	0x04, 0x17
        /*007a*/ 	.short	(.L_27 - .L_26)
.L_26:
        /*007c*/ 	.word	0x00000000
        /*0080*/ 	.short	0x0001
        /*0082*/ 	.short	0x0008
        /*0084*/ 	.byte	0x00, 0xf4, 0x21, 0x00


	//----- nvinfo : EIATTR_KPARAM_INFO
	.align		4
.L_27:
        /*0088*/ 	.byte	0x04, 0x17
        /*008a*/ 	.short	(.L_29 - .L_28)
.L_28:
        /*008c*/ 	.word	0x00000000
        /*0090*/ 	.short	0x0000
        /*0092*/ 	.short	0x0000
        /*0094*/ 	.byte	0x00, 0xf4, 0x21, 0x00


	//----- nvinfo : EIATTR_SPARSE_MMA_MASK
	.align		4
.L_29:
        /*0098*/ 	.byte	0x03, 0x50
        /*009a*/ 	.short	0x0000


	//----- nvinfo : EIATTR_MAXREG_COUNT
	.align		4
        /*009c*/ 	.byte	0x03, 0x1b
        /*009e*/ 	.short	0x00ff


	//----- nvinfo : EIATTR_EXIT_INSTR_OFFSETS
	.align		4
        /*00a0*/ 	.byte	0x04, 0x1c
        /*00a2*/ 	.short	(.L_31 - .L_30)


	//   ....[0]....
.L_30:
        /*00a4*/ 	.word	0x00000bb0


	//----- nvinfo : EIATTR_REQNTID
	.align		4
.L_31:
        /*00a8*/ 	.byte	0x04, 0x10
        /*00aa*/ 	.short	(.L_33 - .L_32)
.L_32:
        /*00ac*/ 	.word	0x00000080
        /*00b0*/ 	.word	0x00000001
        /*00b4*/ 	.word	0x00000001


	//----- nvinfo : EIATTR_CBANK_PARAM_SIZE
	.align		4
.L_33:
        /*00b8*/ 	.byte	0x03, 0x19
        /*00ba*/ 	.short	0x0044


	//----- nvinfo : EIATTR_PARAM_CBANK
	.align		4
        /*00bc*/ 	.byte	0x04, 0x0a
        /*00be*/ 	.short	(.L_35 - .L_34)
	.align		4
.L_34:
        /*00c0*/ 	.word	index@(.nv.constant0.triton_poi_fused__native_batch_norm_legit_no_training_cat_relu_7)
        /*00c4*/ 	.short	0x0210
        /*00c6*/ 	.short	0x0044


	//----- nvinfo : EIATTR_SW_WAR
	.align		4
.L_35:
        /*00c8*/ 	.byte	0x04, 0x36
        /*00ca*/ 	.short	(.L_37 - .L_36)
.L_36:
        /*00cc*/ 	.word	0x00000008
.L_37:


//--------------------- .nv.callgraph             --------------------------
	.section	.nv.callgraph,"",@"SHT_CUDA_CALLGRAPH"
	.align	4
	.sectionentsize	8
	.align		4
        /*0000*/ 	.word	0x00000000
	.align		4
        /*0004*/ 	.word	0xffffffff
	.align		4
        /*0008*/ 	.word	0x00000000
	.align		4
        /*000c*/ 	.word	0xfffffffe
	.align		4
        /*0010*/ 	.word	0x00000000
	.align		4
        /*0014*/ 	.word	0xfffffffd
	.align		4
        /*0018*/ 	.word	0x00000000
	.align		4
        /*001c*/ 	.word	0xfffffffc


//--------------------- .nv.constant4             --------------------------
	.section	.nv.constant4,"a",@progbits
	.align	8
	.align		8
.nv.constant4:
        /*0000*/ 	.dword	_$_str
	.align		8
        /*0008*/ 	.dword	_$_str_$_2


//--------------------- .text.triton_poi_fused__native_batch_norm_legit_no_training_cat_relu_7 --------------------------
	.section	.text.triton_poi_fused__native_batch_norm_legit_no_training_cat_relu_7,"ax",@progbits
	.align	128
        .global         triton_poi_fused__native_batch_norm_legit_no_training_cat_relu_7
        .type           triton_poi_fused__native_batch_norm_legit_no_training_cat_relu_7,@function
        .size           triton_poi_fused__native_batch_norm_legit_no_training_cat_relu_7,(.L_x_1 - triton_poi_fused__native_batch_norm_legit_no_training_cat_relu_7)
        .other          triton_poi_fused__native_batch_norm_legit_no_training_cat_relu_7,@"STO_CUDA_ENTRY STV_DEFAULT"
triton_poi_fused__native_batch_norm_legit_no_training_cat_relu_7:
.text.triton_poi_fused__native_batch_norm_legit_no_training_cat_relu_7:
[----:B------:R-:W-:Y:S01]  /*0000*/  LDC R1, c[0x0][0x28] ;  /* 0x00000a00ff017b82 */ /* 0x000fe20000000800 */
[----:B------:R-:W1:Y:S07]  /*0010*/  S2R R0, SR_TID.X ;  /* 0x0000000000007919 */ /* 0x000e6e0000002100 */
[----:B------:R-:W2:Y:S01]  /*0020*/  LDC.64 R2, c[0x0][0x228] ;  /* 0x00008a00ff027b82 */ /* 0x000ea20000000a00 */
[----:B------:R-:W-:Y:S01]  /*0030*/  ULDC.64 UR4, c[0x0][0x208] ;  /* 0x0000820000047ab9 */ /* 0x000fe20000000a00 */
[----:B------:R-:W-:Y:S01]  /*0040*/  ULDC.64 UR6, c[0x0][0x218] ;  /* 0x0000860000067ab9 */ /* 0x000fe20000000a00 */
[----:B------:R-:W3:Y:S05]  /*0050*/  S2R R21, SR_CTAID.X ;  /* 0x0000000000157919 */ /* 0x000eea0000002500 */
[----:B------:R-:W4:Y:S01]  /*0060*/  LDC.64 R28, c[0x0][0x238] ;  /* 0x00008e00ff1c7b82 */ /* 0x000f220000000a00 */
[----:B-1----:R-:W-:Y:S01]  /*0070*/  IMAD.SHL.U32 R0, R0, 0x4, RZ ;  /* 0x0000000400007824 */ /* 0x002fe200078e00ff */
[----:B---3--:R-:W-:-:S04]  /*0080*/  SHF.R.S32.HI R4, RZ, 0x15, R21 ;  /* 0x00000015ff047819 */ /* 0x008fc80000011415 */
[----:B------:R-:W-:Y:S02]  /*0090*/  LOP3.LUT R0, R0, 0x1fc, RZ, 0xc0, !PT ;  /* 0x000001fc00007812 */ /* 0x000fe400078ec0ff */
[----:B------:R-:W-:-:S03]  /*00a0*/  SGXT R4, R4, 0x1 ;  /* 0x000000010404781a */ /* 0x000fc60000000200 */
[----:B------:R-:W-:-:S04]  /*00b0*/  IMAD R21, R21, 0x400, R0 ;  /* 0x0000040015157824 */ /* 0x000fc800078e0200 */
[----:B------:R-:W-:Y:S01]  /*00c0*/  VIADD R0, R21, 0x200 ;  /* 0x0000020015007836 */ /* 0x000fe20000000000 */
[----:B------:R-:W-:-:S04]  /*00d0*/  LEA.HI R6, R4, R21, RZ, 0xf ;  /* 0x0000001504067211 */ /* 0x000fc800078f78ff */
[----:B------:R-:W-:Y:S02]  /*00e0*/  SHF.R.S32.HI R9, RZ, 0xf, R6 ;  /* 0x0000000fff097819 */ /* 0x000fe40000011406 */
[----:B------:R-:W-:-:S03]  /*00f0*/  LEA.HI R4, R4, R0, RZ, 0xf ;  /* 0x0000000004047211 */ /* 0x000fc600078f78ff */
[----:B------:R-:W-:Y:S01]  /*0100*/  IMAD.HI R7, R9, 0x51eb851f, RZ ;  /* 0x51eb851f09077827 */ /* 0x000fe200078e02ff */
[----:B------:R-:W-:-:S04]  /*0110*/  SHF.R.S32.HI R25, RZ, 0xf, R4 ;  /* 0x0000000fff197819 */ /* 0x000fc80000011404 */
[----:B------:R-:W-:Y:S01]  /*0120*/  SHF.R.U32.HI R8, RZ, 0x1f, R7 ;  /* 0x0000001fff087819 */ /* 0x000fe20000011607 */
[----:B------:R-:W-:-:S03]  /*0130*/  IMAD.HI R5, R25, 0x51eb851f, RZ ;  /* 0x51eb851f19057827 */ /* 0x000fc600078e02ff */
[----:B------:R-:W-:Y:S02]  /*0140*/  LEA.HI.SX32 R10, R7, R8, 0x1b ;  /* 0x00000008070a7211 */ /* 0x000fe400078fdaff */
[----:B------:R-:W-:-:S03]  /*0150*/  SHF.R.U32.HI R8, RZ, 0x1f, R5 ;  /* 0x0000001fff087819 */ /* 0x000fc60000011605 */
[----:B------:R-:W-:Y:S01]  /*0160*/  IMAD R9, R10, -0x64, R9 ;  /* 0xffffff9c0a097824 */ /* 0x000fe200078e0209 */
[----:B------:R-:W-:-:S03]  /*0170*/  LEA.HI.SX32 R8, R5, R8, 0x1b ;  /* 0x0000000805087211 */ /* 0x000fc600078fdaff */
[----:B--2---:R-:W-:-:S04]  /*0180*/  IMAD.WIDE R10, R9, 0x4, R2 ;  /* 0x00000004090a7825 */ /* 0x004fc800078e0202 */
[----:B------:R-:W-:Y:S02]  /*0190*/  IMAD R25, R8, -0x64, R25 ;  /* 0xffffff9c08197824 */ /* 0x000fe400078e0219 */
[----:B------:R1:W2:Y:S02]  /*01a0*/  LDG.E.EL R10, desc[UR4][R10.64] ;  /* 0x000000040a0a7981 */ /* 0x0002a4000c2e1900 */
[----:B------:R-:W-:-:S06]  /*01b0*/  IMAD.WIDE R2, R25, 0x4, R2 ;  /* 0x0000000419027825 */ /* 0x000fcc00078e0202 */
[----:B------:R3:W5:Y:S01]  /*01c0*/  LDG.E.EL R2, desc[UR4][R2.64] ;  /* 0x0000000402027981 */ /* 0x000762000c2e1900 */
[----:B------:R-:W-:Y:S01]  /*01d0*/  IMAD.HI R8, R21, 0x51eb851f, RZ ;  /* 0x51eb851f15087827 */ /* 0x000fe200078e02ff */
[----:B------:R-:W-:-:S03]  /*01e0*/  LOP3.LUT R12, R6, 0xffff8000, RZ, 0xc0, !PT ;  /* 0xffff8000060c7812 */ /* 0x000fc600078ec0ff */
[----:B-1----:R-:W-:Y:S01]  /*01f0*/  IMAD.SHL.U32 R11, R9, 0x8000, RZ ;  /* 0x00008000090b7824 */ /* 0x002fe200078e00ff */
[----:B------:R-:W-:Y:S01]  /*0200*/  SHF.R.U32.HI R7, RZ, 0x1f, R8 ;  /* 0x0000001fff077819 */ /* 0x000fe20000011608 */
[----:B------:R-:W-:-:S03]  /*0210*/  IMAD.IADD R12, R21, 0x1, -R12 ;  /* 0x00000001150c7824 */ /* 0x000fc600078e0a0c */
[----:B------:R-:W-:Y:S02]  /*0220*/  LEA.HI.SX32 R8, R8, R7, 0xc ;  /* 0x0000000708087211 */ /* 0x000fe400078f62ff */
[----:B------:R-:W-:Y:S02]  /*0230*/  SHF.R.S32.HI R16, RZ, 0x1f, R12 ;  /* 0x0000001fff107819 */ /* 0x000fe4000001140c */
[----:B------:R-:W-:Y:S01]  /*0240*/  SHF.R.S32.HI R14, RZ, 0x1f, R11 ;  /* 0x0000001fff0e7819 */ /* 0x000fe2000001140b */
[----:B--2---:R-:W-:Y:S01]  /*0250*/  FADD R5, R10, 9.9999997473787516356e-06 ;  /* 0x3727c5ac0a057421 */ /* 0x004fe20000000000 */
[----:B------:R-:W-:-:S05]  /*0260*/  IMAD.HI R10, R0, 0x51eb851f, RZ ;  /* 0x51eb851f000a7827 */ /* 0x000fca00078e02ff */
[----:B------:R-:W1:Y:S01]  /*0270*/  MUFU.SQRT R5, R5 ;  /* 0x0000000500057308 */ /* 0x000e620000002000 */
[----:B---3--:R-:W-:Y:S01]  /*0280*/  SHF.R.U32.HI R3, RZ, 0x1f, R10 ;  /* 0x0000001fff037819 */ /* 0x008fe2000001160a */
[----:B-----5:R-:W-:Y:S01]  /*0290*/  FADD R13, R2, 9.9999997473787516356e-06 ;  /* 0x3727c5ac020d7421 */ /* 0x020fe20000000000 */
[----:B------:R-:W-:-:S05]  /*02a0*/  IMAD R2, R8, 0x60000, RZ ;  /* 0x0006000008027824 */ /* 0x000fca00078e02ff */
[----:B------:R2:W3:Y:S01]  /*02b0*/  MUFU.SQRT R6, R13 ;  /* 0x0000000d00067308 */ /* 0x0004e20000002000 */
[--C-:B------:R-:W-:Y:S02]  /*02c0*/  IADD3 R7, P2, P4, R11, R12, R2.reuse ;  /* 0x0000000c0b077210 */ /* 0x100fe40007c5e002 */
[----:B------:R-:W-:Y:S02]  /*02d0*/  SHF.R.S32.HI R15, RZ, 0x1f, R2 ;  /* 0x0000001fff0f7819 */ /* 0x000fe40000011402 */
[C---:B-1----:R-:W-:Y:S02]  /*02e0*/  FSETP.GT.AND P3, PT, R5.reuse, 8.50705917302346158658e+37, PT ;  /* 0x7e8000000500780b */ /* 0x042fe40003f64000 */
[C---:B------:R-:W-:Y:S02]  /*02f0*/  FSETP.GEU.AND P1, PT, R5.reuse, 1.175494350822287508e-38, PT ;  /* 0x008000000500780b */ /* 0x040fe40003f2e000 */
[----:B--2---:R-:W-:Y:S02]  /*0300*/  LEA.HI.SX32 R13, R10, R3, 0xc ;  /* 0x000000030a0d7211 */ /* 0x004fe400078f62ff */
[----:B------:R-:W-:Y:S01]  /*0310*/  LOP3.LUT R3, R4, 0xffff8000, RZ, 0xc0, !PT ;  /* 0xffff800004037812 */ /* 0x000fe200078ec0ff */
[----:B------:R-:W-:Y:S01]  /*0320*/  IMAD.MOV.U32 R4, RZ, RZ, 0x3e800000 ;  /* 0x3e800000ff047424 */ /* 0x000fe200078e00ff */
[----:B------:R-:W-:Y:S01]  /*0330*/  IADD3.X R14, R14, R16, R15, P2, P4 ;  /* 0x000000100e0e7210 */ /* 0x000fe200017e840f */
[----:B------:R-:W1:Y:S01]  /*0340*/  LDC.64 R10, c[0x0][0x230] ;  /* 0x00008c00ff0a7b82 */ /* 0x000e620000000a00 */
[----:B---3--:R-:W-:Y:S01]  /*0350*/  FSETP.GT.AND P0, PT, R6, 8.50705917302346158658e+37, PT ;  /* 0x7e8000000600780b */ /* 0x008fe20003f04000 */
[----:B------:R-:W-:Y:S01]  /*0360*/  IMAD.IADD R16, R0, 0x1, -R3 ;  /* 0x0000000100107824 */ /* 0x000fe200078e0a03 */
[----:B------:R-:W-:Y:S01]  /*0370*/  FSETP.GEU.AND P2, PT, R6, 1.175494350822287508e-38, PT ;  /* 0x008000000600780b */ /* 0x000fe20003f4e000 */
[----:B------:R-:W-:Y:S01]  /*0380*/  @P3 FMUL R5, R5, 0.25 ;  /* 0x3e80000005053820 */ /* 0x000fe20000400000 */
[----:B------:R-:W-:Y:S01]  /*0390*/  IMAD R0, R13, -0x320000, R0 ;  /* 0xffce00000d007824 */ /* 0x000fe200078e0200 */
[----:B------:R-:W-:-:S02]  /*03a0*/  FSEL R18, R4, 1, P3 ;  /* 0x3f80000004127808 */ /* 0x000fc40001800000 */
[----:B------:R-:W-:Y:S01]  /*03b0*/  @!P1 FMUL R5, R5, 16777216 ;  /* 0x4b80000005059820 */ /* 0x000fe20000400000 */
[----:B------:R-:W2:Y:S01]  /*03c0*/  LDC.64 R2, c[0x0][0x220] ;  /* 0x00008800ff027b82 */ /* 0x000ea20000000a00 */
[C---:B------:R-:W-:Y:S01]  /*03d0*/  IMAD R15, R13.reuse, 0x2c0000, R0 ;  /* 0x002c00000d0f7824 */ /* 0x040fe200078e0200 */
[----:B------:R-:W-:Y:S01]  /*03e0*/  SHF.R.S32.HI R19, RZ, 0x1f, R16 ;  /* 0x0000001fff137819 */ /* 0x000fe20000011410 */
[----:B------:R-:W3:Y:S01]  /*03f0*/  MUFU.RCP R23, R5 ;  /* 0x0000000500177308 */ /* 0x000ee20000001000 */
[----:B------:R-:W-:Y:S02]  /*0400*/  IMAD R0, R13, 0x60000, RZ ;  /* 0x000600000d007824 */ /* 0x000fe400078e02ff */
[----:B------:R-:W-:Y:S01]  /*0410*/  @!P1 FMUL R18, R18, 16777216 ;  /* 0x4b80000012129820 */ /* 0x000fe20000400000 */
[----:B------:R-:W-:Y:S02]  /*0420*/  IMAD.SHL.U32 R13, R25, 0x8000, RZ ;  /* 0x00008000190d7824 */ /* 0x000fe400078e00ff */
[----:B------:R-:W-:Y:S01]  /*0430*/  @P0 FMUL R6, R6, 0.25 ;  /* 0x3e80000006060820 */ /* 0x000fe20000400000 */
[----:B------:R-:W-:-:S02]  /*0440*/  LEA R12, P3, R7, UR6, 0x2 ;  /* 0x00000006070c7c11 */ /* 0x000fc4000f8610ff */
[--C-:B------:R-:W-:Y:S01]  /*0450*/  SHF.R.S32.HI R20, RZ, 0x1f, R0.reuse ;  /* 0x0000001fff147819 */ /* 0x100fe20000011400 */
[----:B------:R-:W-:Y:S01]  /*0460*/  @!P2 FMUL R6, R6, 16777216 ;  /* 0x4b8000000606a820 */ /* 0x000fe20000400000 */
[----:B------:R-:W-:Y:S02]  /*0470*/  IADD3 R16, P4, P5, R13, R16, R0 ;  /* 0x000000100d107210 */ /* 0x000fe40007d9e000 */
[----:B------:R-:W-:Y:S01]  /*0480*/  SHF.R.S32.HI R17, RZ, 0x1f, R13 ;  /* 0x0000001fff117819 */ /* 0x000fe2000001140d */
[----:B------:R-:W5:Y:S01]  /*0490*/  MUFU.RCP R0, R6 ;  /* 0x0000000600007308 */ /* 0x000f620000001000 */
[----:B------:R-:W-:Y:S01]  /*04a0*/  FSEL R13, R4, 1, P0 ;  /* 0x3f800000040d7808 */ /* 0x000fe20000000000 */
[----:B-1----:R-:W-:Y:S01]  /*04b0*/  IMAD.WIDE R26, R9, 0x4, R10 ;  /* 0x00000004091a7825 */ /* 0x002fe200078e020a */
[----:B------:R-:W-:-:S03]  /*04c0*/  IADD3.X R17, R17, R19, R20, P4, P5 ;  /* 0x0000001311117210 */ /* 0x000fc600027ea414 */
[----:B---3--:R-:W-:Y:S01]  /*04d0*/  FMUL R23, R23, R18 ;  /* 0x0000001217177220 */ /* 0x008fe20000400000 */
[----:B------:R-:W-:Y:S01]  /*04e0*/  ISETP.GT.AND P0, PT, R9, 0x57, PT ;  /* 0x000000570900780c */ /* 0x000fe20003f04270 */
[----:B------:R-:W1:Y:S01]  /*04f0*/  LDC.64 R18, c[0x0][0x210] ;  /* 0x00008400ff127b82 */ /* 0x000e620000000a00 */
[----:B------:R-:W-:Y:S01]  /*0500*/  LEA.HI.X R7, R7, UR7, R14, 0x2, P3 ;  /* 0x0000000707077c11 */ /* 0x000fe200098f140e */
[----:B--2---:R-:W-:-:S04]  /*0510*/  IMAD.WIDE R4, R9, 0x4, R2 ;  /* 0x0000000409047825 */ /* 0x004fc800078e0202 */
[----:B------:R-:W-:Y:S01]  /*0520*/  @!P2 FMUL R13, R13, 16777216 ;  /* 0x4b8000000d0da820 */ /* 0x000fe20000400000 */
[----:B------:R-:W-:Y:S01]  /*0530*/  IMAD.WIDE R2, R25, 0x4, R2 ;  /* 0x0000000419027825 */ /* 0x000fe200078e0202 */
[----:B------:R-:W-:-:S03]  /*0540*/  ISETP.GE.AND P3, PT, R9, 0x58, PT ;  /* 0x000000580900780c */ /* 0x000fc60003f66270 */
[----:B-----5:R-:W-:Y:S01]  /*0550*/  FMUL R0, R0, R13 ;  /* 0x0000000d00007220 */ /* 0x020fe20000400000 */
[----:B------:R2:W3:Y:S01]  /*0560*/  LDG.E.EL R24, desc[UR4][R4.64] ;  /* 0x0000000404187981 */ /* 0x0004e2000c2e1900 */
[C---:B------:R-:W-:Y:S01]  /*0570*/  IMAD R14, R8.reuse, -0x320000, R21 ;  /* 0xffce0000080e7824 */ /* 0x040fe200078e0215 */
[----:B------:R-:W-:Y:S01]  /*0580*/  @P0 IADD3 R12, P1, R12, -0x1000000, RZ ;  /* 0xff0000000c0c0810 */ /* 0x000fe20007f3e0ff */
[----:B------:R-:W-:Y:S01]  /*0590*/  IMAD.WIDE R10, R25, 0x4, R10 ;  /* 0x00000004190a7825 */ /* 0x000fe200078e020a */
[----:B------:R-:W5:Y:S03]  /*05a0*/  LDG.E.EL R2, desc[UR4][R2.64] ;  /* 0x0000000402027981 */ /* 0x000f66000c2e1900 */
[----:B------:R-:W-:Y:S01]  /*05b0*/  IMAD R14, R8, 0x2c0000, R14 ;  /* 0x002c0000080e7824 */ /* 0x000fe200078e020e */
[----:B------:R4:W3:Y:S01]  /*05c0*/  LDG.E.EL R20, desc[UR4][R10.64] ;  /* 0x000000040a147981 */ /* 0x0008e2000c2e1900 */
[----:B------:R-:W-:-:S03]  /*05d0*/  @P0 IADD3.X R13, R7, -0x1, RZ, P1, !PT ;  /* 0xffffffff070d0810 */ /* 0x000fc60000ffe4ff */
[----:B------:R4:W3:Y:S01]  /*05e0*/  LDG.E.EL R3, desc[UR4][R26.64] ;  /* 0x000000041a037981 */ /* 0x0008e2000c2e1900 */
[----:B--2---:R-:W-:Y:S02]  /*05f0*/  CS2R R4, SRZ ;  /* 0x0000000000047805 */ /* 0x004fe4000001ff00 */
[----:B------:R-:W-:Y:S02]  /*0600*/  CS2R R6, SRZ ;  /* 0x0000000000067805 */ /* 0x000fe4000001ff00 */
[----:B0---4-:R-:W-:-:S04]  /*0610*/  CS2R R10, SRZ ;  /* 0x00000000000a7805 */ /* 0x011fc8000001ff00 */
[----:B------:R-:W2:Y:S01]  /*0620*/  @P0 LDG.E.128 R4, desc[UR4][R12.64+0x500000] ;  /* 0x500000040c040981 */ /* 0x000ea2000c1e1d00 */
[----:B------:R-:W-:Y:S01]  /*0630*/  IMAD.WIDE R26, R9, 0x4, R28 ;  /* 0x00000004091a7825 */ /* 0x000fe200078e021c */
[----:B------:R-:W-:-:S04]  /*0640*/  CS2R R8, SRZ ;  /* 0x0000000000087805 */ /* 0x000fc8000001ff00 */
[----:B------:R1:W4:Y:S02]  /*0650*/  LDG.E.EL R22, desc[UR4][R26.64] ;  /* 0x000000041a167981 */ /* 0x000324000c2e1900 */
[----:B-1----:R-:W-:-:S05]  /*0660*/  IMAD.WIDE R26, R14, 0x4, R18 ;  /* 0x000000040e1a7825 */ /* 0x002fca00078e0212 */
[----:B------:R0:W3:Y:S01]  /*0670*/  @!P3 LDG.E.128 R8, desc[UR4][R26.64] ;  /* 0x000000041a08b981 */ /* 0x0000e2000c1e1d00 */
[C---:B------:R-:W-:Y:S02]  /*0680*/  ISETP.GT.AND P1, PT, R25.reuse, 0x57, PT ;  /* 0x000000571900780c */ /* 0x040fe40003f24270 */
[----:B------:R-:W-:Y:S01]  /*0690*/  ISETP.GE.AND P2, PT, R25, 0x58, PT ;  /* 0x000000581900780c */ /* 0x000fe20003f46270 */
[----:B------:R-:W-:Y:S01]  /*06a0*/  IMAD.WIDE R18, R15, 0x4, R18 ;  /* 0x000000040f127825 */ /* 0x000fe200078e0212 */
[----:B------:R-:W-:Y:S02]  /*06b0*/  CS2R R12, SRZ ;  /* 0x00000000000c7805 */ /* 0x000fe4000001ff00 */
[----:B------:R-:W-:Y:S02]  /*06c0*/  CS2R R14, SRZ ;  /* 0x00000000000e7805 */ /* 0x000fe4000001ff00 */
[----:B0-----:R-:W-:-:S04]  /*06d0*/  LEA R26, P4, R16, UR6, 0x2 ;  /* 0x00000006101a7c11 */ /* 0x001fc8000f8810ff */
[----:B------:R-:W-:Y:S02]  /*06e0*/  LEA.HI.X R27, R16, UR7, R17, 0x2, P4 ;  /* 0x00000007101b7c11 */ /* 0x000fe4000a0f1411 */
[----:B------:R-:W-:Y:S01]  /*06f0*/  @P1 IADD3 R26, P4, R26, -0x1000000, RZ ;  /* 0xff0000001a1a1810 */ /* 0x000fe20007f9e0ff */
[----:B------:R0:W4:Y:S01]  /*0700*/  @!P2 LDG.E.128 R12, desc[UR4][R18.64] ;  /* 0x00000004120ca981 */ /* 0x000122000c1e1d00 */
[----:B------:R-:W-:Y:S02]  /*0710*/  CS2R R16, SRZ ;  /* 0x0000000000107805 */ /* 0x000fe4000001ff00 */
[----:B------:R-:W-:Y:S02]  /*0720*/  @P1 IADD3.X R27, R27, -0x1, RZ, P4, !PT ;  /* 0xffffffff1b1b1810 */ /* 0x000fe400027fe4ff */
[----:B0-----:R-:W-:-:S06]  /*0730*/  CS2R R18, SRZ ;  /* 0x0000000000127805 */ /* 0x001fcc000001ff00 */
[----:B------:R-:W5:Y:S01]  /*0740*/  @P1 LDG.E.128 R16, desc[UR4][R26.64+0x500000] ;  /* 0x500000041a101981 */ /* 0x000f62000c1e1d00 */
[----:B------:R-:W-:-:S05]  /*0750*/  IMAD.WIDE R28, R25, 0x4, R28 ;  /* 0x00000004191c7825 */ /* 0x000fca00078e021c */
[----:B------:R0:W5:Y:S01]  /*0760*/  LDG.E.EL R25, desc[UR4][R28.64] ;  /* 0x000000041c197981 */ /* 0x000162000c2e1900 */
[----:B--2---:R-:W-:Y:S02]  /*0770*/  SEL R4, R4, RZ, P0 ;  /* 0x000000ff04047207 */ /* 0x004fe40000000000 */
[----:B0-----:R-:W-:Y:S02]  /*0780*/  SEL R28, R7, RZ, P0 ;  /* 0x000000ff071c7207 */ /* 0x001fe40000000000 */
[----:B------:R-:W-:Y:S02]  /*0790*/  SEL R6, R6, RZ, P0 ;  /* 0x000000ff06067207 */ /* 0x000fe40000000000 */
[----:B---3--:R-:W-:-:S04]  /*07a0*/  SEL R8, R8, RZ, !P3 ;  /* 0x000000ff08087207 */ /* 0x008fc80005800000 */
[----:B------:R-:W-:Y:S02]  /*07b0*/  SEL R4, R8, R4, !P3 ;  /* 0x0000000408047207 */ /* 0x000fe40005800000 */
[----:B------:R-:W-:Y:S02]  /*07c0*/  SEL R8, R5, RZ, P0 ;  /* 0x000000ff05087207 */ /* 0x000fe40000000000 */
[----:B------:R-:W-:Y:S02]  /*07d0*/  SEL R5, R9, RZ, !P3 ;  /* 0x000000ff09057207 */ /* 0x000fe40005800000 */
[----:B------:R-:W-:Y:S02]  /*07e0*/  SEL R7, R11, RZ, !P3 ;  /* 0x000000ff0b077207 */ /* 0x000fe40005800000 */
[----:B------:R-:W-:Y:S02]  /*07f0*/  SEL R9, R10, RZ, !P3 ;  /* 0x000000ff0a097207 */ /* 0x000fe40005800000 */
[----:B------:R-:W-:-:S02]  /*0800*/  SEL R5, R5, R8, !P3 ;  /* 0x0000000805057207 */ /* 0x000fc40005800000 */
[----:B------:R-:W-:Y:S02]  /*0810*/  SEL R7, R7, R28, !P3 ;  /* 0x0000001c07077207 */ /* 0x000fe40005800000 */
[----:B------:R-:W-:Y:S01]  /*0820*/  SEL R6, R9, R6, !P3 ;  /* 0x0000000609067207 */ /* 0x000fe20005800000 */
[C---:B------:R-:W-:Y:S01]  /*0830*/  FADD R10, -R24.reuse, R5 ;  /* 0x00000005180a7221 */ /* 0x040fe20000000100 */
[C---:B------:R-:W-:Y:S01]  /*0840*/  FADD R8, -R24.reuse, R4 ;  /* 0x0000000418087221 */ /* 0x040fe20000000100 */
[C---:B------:R-:W-:Y:S02]  /*0850*/  FADD R28, -R24.reuse, R7 ;  /* 0x00000007181c7221 */ /* 0x040fe40000000100 */
[----:B------:R-:W-:Y:S01]  /*0860*/  FADD R26, -R24, R6 ;  /* 0x00000006181a7221 */ /* 0x000fe20000000100 */
[C---:B------:R-:W-:Y:S02]  /*0870*/  FMUL R24, R23.reuse, R10 ;  /* 0x0000000a17187220 */ /* 0x040fe40000400000 */
[----:B------:R-:W0:Y:S01]  /*0880*/  LDC.64 R10, c[0x0][0x240] ;  /* 0x00009000ff0a7b82 */ /* 0x000e220000000a00 */
[C---:B------:R-:W-:Y:S01]  /*0890*/  FMUL R29, R23.reuse, R28 ;  /* 0x0000001c171d7220 */ /* 0x040fe20000400000 */
[C---:B------:R-:W-:Y:S01]  /*08a0*/  FMUL R27, R23.reuse, R26 ;  /* 0x0000001a171b7220 */ /* 0x040fe20000400000 */
[----:B------:R-:W-:Y:S01]  /*08b0*/  FMUL R23, R23, R8 ;  /* 0x0000000817177220 */ /* 0x000fe20000400000 */
[----:B----4-:R-:W-:-:S02]  /*08c0*/  SEL R12, R12, RZ, !P2 ;  /* 0x000000ff0c0c7207 */ /* 0x010fc40005000000 */
[----:B------:R-:W-:Y:S02]  /*08d0*/  SEL R13, R13, RZ, !P2 ;  /* 0x000000ff0d0d7207 */ /* 0x000fe40005000000 */
[----:B------:R-:W1:Y:S01]  /*08e0*/  LDC.64 R8, c[0x0][0x248] ;  /* 0x00009200ff087b82 */ /* 0x000e620000000a00 */
[----:B------:R-:W-:Y:S02]  /*08f0*/  SEL R14, R14, RZ, !P2 ;  /* 0x000000ff0e0e7207 */ /* 0x000fe40005000000 */
[----:B-----5:R-:W-:Y:S02]  /*0900*/  @P2 SEL R12, R16, RZ, P1 ;  /* 0x000000ff100c2207 */ /* 0x020fe40000800000 */
[----:B------:R-:W-:Y:S02]  /*0910*/  @P2 SEL R13, R17, RZ, P1 ;  /* 0x000000ff110d2207 */ /* 0x000fe40000800000 */
[----:B------:R-:W-:Y:S02]  /*0920*/  SEL R15, R15, RZ, !P2 ;  /* 0x000000ff0f0f7207 */ /* 0x000fe40005000000 */
[----:B------:R-:W-:-:S02]  /*0930*/  @P2 SEL R14, R18, RZ, P1 ;  /* 0x000000ff120e2207 */ /* 0x000fc40000800000 */
[----:B------:R-:W-:Y:S01]  /*0940*/  @P2 SEL R15, R19, RZ, P1 ;  /* 0x000000ff130f2207 */ /* 0x000fe20000800000 */
[C-C-:B------:R-:W-:Y:S01]  /*0950*/  FFMA R24, R3.reuse, R24, R22.reuse ;  /* 0x0000001803187223 */ /* 0x140fe20000000016 */
[C-C-:B------:R-:W-:Y:S01]  /*0960*/  FFMA R23, R3.reuse, R23, R22.reuse ;  /* 0x0000001703177223 */ /* 0x140fe20000000016 */
[C-C-:B------:R-:W-:Y:S01]  /*0970*/  FFMA R27, R3.reuse, R27, R22.reuse ;  /* 0x0000001b031b7223 */ /* 0x140fe20000000016 */
[----:B------:R-:W-:Y:S01]  /*0980*/  FFMA R29, R3, R29, R22 ;  /* 0x0000001d031d7223 */ /* 0x000fe20000000016 */
[C---:B------:R-:W-:Y:S01]  /*0990*/  FADD R17, -R2.reuse, R13 ;  /* 0x0000000d02117221 */ /* 0x040fe20000000100 */
[C---:B------:R-:W-:Y:S01]  /*09a0*/  FADD R3, -R2.reuse, R12 ;  /* 0x0000000c02037221 */ /* 0x040fe20000000100 */
[C---:B------:R-:W-:Y:S01]  /*09b0*/  FADD R19, -R2.reuse, R14 ;  /* 0x0000000e02137221 */ /* 0x040fe20000000100 */
[----:B------:R-:W-:Y:S01]  /*09c0*/  FADD R2, -R2, R15 ;  /* 0x0000000f02027221 */ /* 0x000fe20000000100 */
[C---:B------:R-:W-:Y:S01]  /*09d0*/  FMUL R17, R0.reuse, R17 ;  /* 0x0000001100117220 */ /* 0x040fe20000400000 */
[C---:B------:R-:W-:Y:S01]  /*09e0*/  FMUL R16, R0.reuse, R3 ;  /* 0x0000000300107220 */ /* 0x040fe20000400000 */
[C---:B------:R-:W-:Y:S01]  /*09f0*/  FMUL R18, R0.reuse, R19 ;  /* 0x0000001300127220 */ /* 0x040fe20000400000 */
[----:B------:R-:W-:Y:S01]  /*0a00*/  FMUL R2, R0, R2 ;  /* 0x0000000200027220 */ /* 0x000fe20000400000 */
[C-C-:B------:R-:W-:Y:S01]  /*0a10*/  FFMA R17, R20.reuse, R17, R25.reuse ;  /* 0x0000001114117223 */ /* 0x140fe20000000019 */
[C-C-:B------:R-:W-:Y:S01]  /*0a20*/  FFMA R0, R20.reuse, R16, R25.reuse ;  /* 0x0000001014007223 */ /* 0x140fe20000000019 */
[C-C-:B------:R-:W-:Y:S01]  /*0a30*/  FFMA R18, R20.reuse, R18, R25.reuse ;  /* 0x0000001214127223 */ /* 0x140fe20000000019 */
[----:B------:R-:W-:Y:S01]  /*0a40*/  FFMA R19, R20, R2, R25 ;  /* 0x0000000214137223 */ /* 0x000fe20000000019 */
[----:B------:R-:W-:Y:S01]  /*0a50*/  FSETP.GEU.AND P6, PT, R29, RZ, PT ;  /* 0x000000ff1d00720b */ /* 0x000fe20003fce000 */
[----:B0-----:R-:W-:Y:S01]  /*0a60*/  IMAD.WIDE R2, R21, 0x4, R10 ;  /* 0x0000000415027825 */ /* 0x001fe200078e020a */
[----:B------:R-:W-:-:S02]  /*0a70*/  FSETP.GEU.AND P0, PT, R27, RZ, PT ;  /* 0x000000ff1b00720b */ /* 0x000fc40003f0e000 */
[----:B------:R-:W-:Y:S02]  /*0a80*/  SEL R11, R29, RZ, P6 ;  /* 0x000000ff1d0b7207 */ /* 0x000fe40003000000 */
[----:B------:R-:W-:Y:S02]  /*0a90*/  FSETP.GEU.AND P1, PT, R24, RZ, PT ;  /* 0x000000ff1800720b */ /* 0x000fe40003f2e000 */
[----:B------:R-:W-:Y:S02]  /*0aa0*/  FSETP.GEU.AND P2, PT, R23, RZ, PT ;  /* 0x000000ff1700720b */ /* 0x000fe40003f4e000 */
[----:B------:R-:W-:Y:S02]  /*0ab0*/  FSETP.GEU.AND P3, PT, R19, RZ, PT ;  /* 0x000000ff1300720b */ /* 0x000fe40003f6e000 */
[----:B------:R-:W-:Y:S02]  /*0ac0*/  FSETP.GEU.AND P4, PT, R18, RZ, PT ;  /* 0x000000ff1200720b */ /* 0x000fe40003f8e000 */
[----:B------:R-:W-:-:S02]  /*0ad0*/  FSETP.GEU.AND P5, PT, R17, RZ, PT ;  /* 0x000000ff1100720b */ /* 0x000fc40003fae000 */
[----:B------:R-:W-:Y:S01]  /*0ae0*/  FSETP.GEU.AND P6, PT, R0, RZ, PT ;  /* 0x000000ff0000720b */ /* 0x000fe20003fce000 */
[----:B-1----:R-:W-:Y:S01]  /*0af0*/  IMAD.WIDE R20, R21, 0x4, R8 ;  /* 0x0000000415147825 */ /* 0x002fe200078e0208 */
[----:B------:R-:W-:Y:S02]  /*0b00*/  SEL R10, R27, RZ, P0 ;  /* 0x000000ff1b0a7207 */ /* 0x000fe40000000000 */
[----:B------:R-:W-:Y:S02]  /*0b10*/  SEL R9, R24, RZ, P1 ;  /* 0x000000ff18097207 */ /* 0x000fe40000800000 */
[----:B------:R-:W-:Y:S02]  /*0b20*/  SEL R8, R23, RZ, P2 ;  /* 0x000000ff17087207 */ /* 0x000fe40001000000 */
[----:B------:R-:W-:Y:S02]  /*0b30*/  SEL R19, R19, RZ, P3 ;  /* 0x000000ff13137207 */ /* 0x000fe40001800000 */
[----:B------:R-:W-:-:S02]  /*0b40*/  SEL R18, R18, RZ, P4 ;  /* 0x000000ff12127207 */ /* 0x000fc40002000000 */
[----:B------:R-:W-:Y:S02]  /*0b50*/  SEL R17, R17, RZ, P5 ;  /* 0x000000ff11117207 */ /* 0x000fe40002800000 */
[----:B------:R-:W-:Y:S01]  /*0b60*/  SEL R16, R0, RZ, P6 ;  /* 0x000000ff00107207 */ /* 0x000fe20003000000 */
[----:B------:R-:W-:Y:S04]  /*0b70*/  STG.E.128 desc[UR4][R2.64], R4 ;  /* 0x0000000402007986 */ /* 0x000fe8000c101d04 */
[----:B------:R-:W-:Y:S04]  /*0b80*/  STG.E.128 desc[UR4][R2.64+0x800], R12 ;  /* 0x0008000c02007986 */ /* 0x000fe8000c101d04 */
[----:B------:R-:W-:Y:S04]  /*0b90*/  STG.E.128 desc[UR4][R20.64], R8 ;  /* 0x0000000814007986 */ /* 0x000fe8000c101d04 */
[----:B------:R-:W-:Y:S01]  /*0ba0*/  STG.E.128 desc[UR4][R20.64+0x800], R16 ;  /* 0x0008001014007986 */ /* 0x000fe2000c101d04 */
[----:B------:R-:W-:Y:S05]  /*0bb0*/  EXIT ;  /* 0x000000000000794d */ /* 0x000fea0003800000 */
.L_x_0:
[----:B------:R-:W-:-:S00]  /*0bc0*/  BRA `(.L_x_0) ;  /* 0xfffffffc00fc7947 */ /* 0x000fc0000383ffff */
[----:B------:R-:W-:-:S00]  /*0bd0*/  NOP ;  /* 0x0000000000007918 */ /* 0x000fc00000000000 */
        /* <DEDUP_REMOVED lines=10> */
.L_x_1:


//--------------------- .nv.global.init           --------------------------
	.section	.nv.global.init,"aw",@progbits
.nv.global.init:
	.type		_$_str,@object
	.size		_$_str,(_$_str_$_2 - _$_str)
_$_str:
        /*0000*/ 	.byte	0x5f, 0x5f, 0x43, 0x55, 0x44, 0x41, 0x5f, 0x46, 0x54, 0x5a, 0x00
	.type		_$_str_$_2,@object
	.size		_$_str_$_2,(.L_1 - _$_str_$_2)
_$_str_$_2:
        /*000b*/ 	.byte	0x5f, 0x5f, 0x43, 0x55, 0x44, 0x41, 0x5f, 0x50, 0x52, 0x45, 0x43, 0x5f, 0x53, 0x51, 0x52, 0x54
        /*001b*/ 	.byte	0x00
.L_1:


//--------------------- .nv.constant0.triton_poi_fused__native_batch_norm_legit_no_training_cat_relu_7 --------------------------
	.section	.nv.constant0.triton_poi_fused__native_batch_norm_legit_no_training_cat_relu_7,"a",@progbits
	.sectionflags	@""
	.align	4
.nv.constant0.triton_poi_fused__native_batch_norm_legit_no_training_cat_relu_7:
	.zero		596
